	.headerflags	@"EF_CUDA_TEXMODE_UNIFIED EF_CUDA_64BIT_ADDRESS EF_CUDA_ACCELERATORS EF_CUDA_SM90 EF_CUDA_VIRTUAL_SM(EF_CUDA_SM90)"
	.elftype	@"ET_EXEC"


//--------------------- .nv.info                  --------------------------
	.section	.nv.info,"",@"SHT_CUDA_INFO"
	.align	4


	//----- nvinfo : EIATTR_REGCOUNT
	.align		4
        /*0000*/ 	.byte	0x04, 0x2f
        /*0002*/ 	.short	(.L_3 - .L_2)
	.align		4
.L_2:
        /*0004*/ 	.word	index@(triton_poi_fused__native_batch_norm_legit_no_training_add_convolution_relu_93)
        /*0008*/ 	.word	0x00000016


	//----- nvinfo : EIATTR_MIN_STACK_SIZE
	.align		4
.L_3:
        /*000c*/ 	.byte	0x04, 0x12
        /*000e*/ 	.short	(.L_5 - .L_4)
	.align		4
.L_4:
        /*0010*/ 	.word	index@(triton_poi_fused__native_batch_norm_legit_no_training_add_convolution_relu_93)
        /*0014*/ 	.word	0x00000000


	//----- nvinfo : EIATTR_FRAME_SIZE
	.align		4
.L_5:
        /*0018*/ 	.byte	0x04, 0x11
        /*001a*/ 	.short	(.L_7 - .L_6)
	.align		4
.L_6:
        /*001c*/ 	.word	index@(triton_poi_fused__native_batch_norm_legit_no_training_add_convolution_relu_93)
        /*0020*/ 	.word	0x00000000


	//----- nvinfo : EIATTR_MIN_STACK_SIZE
	.align		4
.L_7:
        /*0024*/ 	.byte	0x04, 0x12
        /*0026*/ 	.short	(.L_9 - .L_8)
	.align		4
.L_8:
        /*0028*/ 	.word	index@(triton_poi_fused__native_batch_norm_legit_no_training_add_convolution_relu_93)
        /*002c*/ 	.word	0x00000000
.L_9:


//--------------------- .nv.info.triton_poi_fused__native_batch_norm_legit_no_training_add_convolution_relu_93 --------------------------
	.section	.nv.info.triton_poi_fused__native_batch_norm_legit_no_training_add_convolution_relu_93,"",@"SHT_CUDA_INFO"
	.sectionflags	@""
	.align	4


	//----- nvinfo : EIATTR_CUDA_API_VERSION
	.align		4
        /*0000*/ 	.byte	0x04, 0x37
        /*0002*/ 	.short	(.L_11 - .L_10)
.L_10:
        /*0004*/ 	.word	0x0000007c


	//----- nvinfo : EIATTR_KPARAM_INFO
	.align		4
.L_11:
        /*0008*/ 	.byte	0x04, 0x17
        /*000a*/ 	.short	(.L_13 - .L_12)
.L_12:
        /*000c*/ 	.word	0x00000000
        /*0010*/ 	.short	0x0008
        /*0012*/ 	.short	0x0040
        /*0014*/ 	.byte	0x00, 0xf0, 0x11, 0x00


	//----- nvinfo : EIATTR_KPARAM_INFO
	.align		4
.L_13:
        /*0018*/ 	.byte	0x04, 0x17
        /*001a*/ 	.short	(.L_15 - .L_14)
.L_14:
        /*001c*/ 	.word	0x00000000
        /*0020*/ 	.short	0x0007
        /*0022*/ 	.short	0x0038
        /*0024*/ 	.byte	0x00, 0xf4, 0x21, 0x00


	//----- nvinfo : EIATTR_KPARAM_INFO
	.align		4
.L_15:
        /*0028*/ 	.byte	0x04, 0x17
        /*002a*/ 	.short	(.L_17 - .L_16)
.L_16:
        /*002c*/ 	.word	0x00000000
        /*0030*/ 	.short	0x0006
        /*0032*/ 	.short	0x0030
        /*0034*/ 	.byte	0x00, 0xf4, 0x21, 0x00


	//----- nvinfo : EIATTR_KPARAM_INFO
	.align		4
.L_17:
        /*0038*/ 	.byte	0x04, 0x17
        /*003a*/ 	.short	(.L_19 - .L_18)
.L_18:
        /*003c*/ 	.word	0x00000000
        /*0040*/ 	.short	0x0005
        /*0042*/ 	.short	0x0028
        /*0044*/ 	.byte	0x00, 0xf4, 0x21, 0x00


	//----- nvinfo : EIATTR_KPARAM_INFO
	.align		4
.L_19:
        /*0048*/ 	.byte	0x04, 0x17
        /*004a*/ 	.short	(.L_21 - .L_20)
.L_20:
        /*004c*/ 	.word	0x00000000
        /*0050*/ 	.short	0x0004
        /*0052*/ 	.short	0x0020
        /*0054*/ 	.byte	0x00, 0xf4, 0x21, 0x00


	//----- nvinfo : EIATTR_KPARAM_INFO
	.align		4
.L_21:
        /*0058*/ 	.byte	0x04, 0x17
        /*005a*/ 	.short	(.L_23 - .L_22)
.L_22:
        /*005c*/ 	.word	0x00000000
        /*0060*/ 	.short	0x0003
        /*0062*/ 	.short	0x0018
        /*0064*/ 	.byte	0x00, 0xf4, 0x21, 0x00


	//----- nvinfo : EIATTR_KPARAM_INFO
	.align		4
.L_23:
        /*0068*/ 	.byte	0x04, 0x17
        /*006a*/ 	.short	(.L_25 - .L_24)
.L_24:
        /*006c*/ 	.word	0x00000000
        /*0070*/ 	.short	0x0002
        /*0072*/ 	.short	0x0010
        /*0074*/ 	.byte	0x00, 0xf4, 0x21, 0x00


	//----- nvinfo : EIATTR_KPARAM_INFO
	.align		4
.L_25:
        /*0078*/ 	.byte	0x04, 0x17
        /*007a*/ 	.short	(.L_27 - .L_26)
.L_26:
        /*007c*/ 	.word	0x00000000
        /*0080*/ 	.short	0x0001
        /*0082*/ 	.short	0x0008
        /*0084*/ 	.byte	0x00, 0xf4, 0x21, 0x00


	//----- nvinfo : EIATTR_KPARAM_INFO
	.align		4
.L_27:
        /*0088*/ 	.byte	0x04, 0x17
        /*008a*/ 	.short	(.L_29 - .L_28)
.L_28:
        /*008c*/ 	.word	0x00000000
        /*0090*/ 	.short	0x0000
        /*0092*/ 	.short	0x0000
        /*0094*/ 	.byte	0x00, 0xf4, 0x21, 0x00


	//----- nvinfo : EIATTR_SPARSE_MMA_MASK
	.align		4
.L_29:
        /*0098*/ 	.byte	0x03, 0x50
        /*009a*/ 	.short	0x0000


	//----- nvinfo : EIATTR_MAXREG_COUNT
	.align		4
        /*009c*/ 	.byte	0x03, 0x1b
        /*009e*/ 	.short	0x00ff


	//----- nvinfo : EIATTR_EXIT_INSTR_OFFSETS
	.align		4
        /*00a0*/ 	.byte	0x04, 0x1c
        /*00a2*/ 	.short	(.L_31 - .L_30)


	//   ....[0]....
.L_30:
        /*00a4*/ 	.word	0x00000390


	//----- nvinfo : EIATTR_REQNTID
	.align		4
.L_31:
        /*00a8*/ 	.byte	0x04, 0x10
        /*00aa*/ 	.short	(.L_33 - .L_32)
.L_32:
        /*00ac*/ 	.word	0x00000080
        /*00b0*/ 	.word	0x00000001
        /*00b4*/ 	.word	0x00000001


	//----- nvinfo : EIATTR_CBANK_PARAM_SIZE
	.align		4
.L_33:
        /*00b8*/ 	.byte	0x03, 0x19
        /*00ba*/ 	.short	0x0044


	//----- nvinfo : EIATTR_PARAM_CBANK
	.align		4
        /*00bc*/ 	.byte	0x04, 0x0a
        /*00be*/ 	.short	(.L_35 - .L_34)
	.align		4
.L_34:
        /*00c0*/ 	.word	index@(.nv.constant0.triton_poi_fused__native_batch_norm_legit_no_training_add_convolution_relu_93)
        /*00c4*/ 	.short	0x0210
        /*00c6*/ 	.short	0x0044


	//----- nvinfo : EIATTR_SW_WAR
	.align		4
.L_35:
        /*00c8*/ 	.byte	0x04, 0x36
        /*00ca*/ 	.short	(.L_37 - .L_36)
.L_36:
        /*00cc*/ 	.word	0x00000008
.L_37:


//--------------------- .nv.callgraph             --------------------------
	.section	.nv.callgraph,"",@"SHT_CUDA_CALLGRAPH"
	.align	4
	.sectionentsize	8
	.align		4
        /*0000*/ 	.word	0x00000000
	.align		4
        /*0004*/ 	.word	0xffffffff
	.align		4
        /*0008*/ 	.word	0x00000000
	.align		4
        /*000c*/ 	.word	0xfffffffe
	.align		4
        /*0010*/ 	.word	0x00000000
	.align		4
        /*0014*/ 	.word	0xfffffffd
	.align		4
        /*0018*/ 	.word	0x00000000
	.align		4
        /*001c*/ 	.word	0xfffffffc


//--------------------- .nv.constant4             --------------------------
	.section	.nv.constant4,"a",@progbits
	.align	8
	.align		8
.nv.constant4:
        /*0000*/ 	.dword	_$_str
	.align		8
        /*0008*/ 	.dword	_$_str_$_2


//--------------------- .text.triton_poi_fused__native_batch_norm_legit_no_training_add_convolution_relu_93 --------------------------
	.section	.text.triton_poi_fused__native_batch_norm_legit_no_training_add_convolution_relu_93,"ax",@progbits
	.align	128
        .global         triton_poi_fused__native_batch_norm_legit_no_training_add_convolution_relu_93
        .type           triton_poi_fused__native_batch_norm_legit_no_training_add_convolution_relu_93,@function
        .size           triton_poi_fused__native_batch_norm_legit_no_training_add_convolution_relu_93,(.L_x_1 - triton_poi_fused__native_batch_norm_legit_no_training_add_convolution_relu_93)
        .other          triton_poi_fused__native_batch_norm_legit_no_training_add_convolution_relu_93,@"STO_CUDA_ENTRY STV_DEFAULT"
triton_poi_fused__native_batch_norm_legit_no_training_add_convolution_relu_93:
.text.triton_poi_fused__native_batch_norm_legit_no_training_add_convolution_relu_93:
[----:B------:R-:W-:Y:S01]  /*0000*/  LDC R1, c[0x0][0x28] ;  /* 0x00000a00ff017b82 */ /* 0x000fe20000000800 */
[----:B------:R-:W1:Y:S07]  /*0010*/  S2R R0, SR_TID.X ;  /* 0x0000000000007919 */ /* 0x000e6e0000002100 */
[----:B------:R-:W2:Y:S01]  /*0020*/  LDC.64 R14, c[0x0][0x228] ;  /* 0x00008a00ff0e7b82 */ /* 0x000ea20000000a00 */
[----:B------:R-:W-:Y:S01]  /*0030*/  ULDC.64 UR4, c[0x0][0x208] ;  /* 0x0000820000047ab9 */ /* 0x000fe20000000a00 */
[----:B------:R-:W3:Y:S06]  /*0040*/  S2R R3, SR_CTAID.X ;  /* 0x0000000000037919 */ /* 0x000eec0000002500 */
[----:B------:R-:W4:Y:S08]  /*0050*/  LDC.64 R16, c[0x0][0x218] ;  /* 0x00008600ff107b82 */ /* 0x000f300000000a00 */
[----:B------:R-:W5:Y:S08]  /*0060*/  LDC.64 R18, c[0x0][0x220] ;  /* 0x00008800ff127b82 */ /* 0x000f700000000a00 */
[----:B------:R-:W5:Y:S01]  /*0070*/  LDC.64 R8, c[0x0][0x230] ;  /* 0x00008c00ff087b82 */ /* 0x000f620000000a00 */
[----:B-1----:R-:W-:-:S07]  /*0080*/  LOP3.LUT R0, R0, 0x7f, RZ, 0xc0, !PT ;  /* 0x0000007f00007812 */ /* 0x002fce00078ec0ff */
[----:B------:R-:W1:Y:S01]  /*0090*/  LDC.64 R4, c[0x0][0x238] ;  /* 0x00008e00ff047b82 */ /* 0x000e620000000a00 */
[----:B---3--:R-:W-:Y:S02]  /*00a0*/  SHF.R.S32.HI R2, RZ, 0x18, R3 ;  /* 0x00000018ff027819 */ /* 0x008fe40000011403 */
[----:B------:R-:W-:Y:S02]  /*00b0*/  LEA R0, R3, R0, 0x7 ;  /* 0x0000000003007211 */ /* 0x000fe400078e38ff */
[----:B------:R-:W-:-:S03]  /*00c0*/  SGXT R3, R2, 0x1 ;  /* 0x000000010203781a */ /* 0x000fc60000000200 */
[----:B------:R-:W3:Y:S01]  /*00d0*/  LDC.64 R10, c[0x0][0x240] ;  /* 0x00009000ff0a7b82 */ /* 0x000ee20000000a00 */
[----:B------:R-:W-:-:S04]  /*00e0*/  LEA.HI R3, R3, R0, RZ, 0x4 ;  /* 0x0000000003037211 */ /* 0x000fc800078f20ff */
[--C-:B------:R-:W-:Y:S02]  /*00f0*/  SHF.R.S32.HI R7, RZ, 0x4, R3.reuse ;  /* 0x00000004ff077819 */ /* 0x100fe40000011403 */
[----:B------:R-:W-:-:S04]  /*0100*/  SHF.R.S32.HI R2, RZ, 0x1f, R3 ;  /* 0x0000001fff027819 */ /* 0x000fc80000011403 */
[----:B------:R-:W-:-:S04]  /*0110*/  LEA.HI R2, R2, R7, RZ, 0x8 ;  /* 0x0000000702027211 */ /* 0x000fc800078f40ff */
[----:B------:R-:W-:-:S04]  /*0120*/  LOP3.LUT R2, R2, 0xffffff00, RZ, 0xc0, !PT ;  /* 0xffffff0002027812 */ /* 0x000fc800078ec0ff */
[----:B------:R-:W-:Y:S02]  /*0130*/  IADD3 R7, R7, -R2, RZ ;  /* 0x8000000207077210 */ /* 0x000fe40007ffe0ff */
[----:B------:R-:W1:Y:S03]  /*0140*/  LDC.64 R2, c[0x0][0x210] ;  /* 0x00008400ff027b82 */ /* 0x000e660000000a00 */
[----:B--2---:R-:W-:-:S05]  /*0150*/  IMAD.WIDE R14, R7, 0x4, R14 ;  /* 0x00000004070e7825 */ /* 0x004fca00078e020e */
[----:B------:R-:W2:Y:S01]  /*0160*/  LDG.E.EL R6, desc[UR4][R14.64] ;  /* 0x000000040e067981 */ /* 0x000ea2000c2e1900 */
[----:B----4-:R-:W-:-:S04]  /*0170*/  IMAD.WIDE R16, R7, 0x4, R16 ;  /* 0x0000000407107825 */ /* 0x010fc800078e0210 */
[----:B-----5:R-:W-:Y:S01]  /*0180*/  IMAD.WIDE R18, R7, 0x4, R18 ;  /* 0x0000000407127825 */ /* 0x020fe200078e0212 */
[----:B------:R-:W4:Y:S04]  /*0190*/  LDG.E.EL R12, desc[UR4][R16.64] ;  /* 0x00000004100c7981 */ /* 0x000f28000c2e1900 */
[----:B------:R-:W5:Y:S01]  /*01a0*/  LDG.E.EL R13, desc[UR4][R18.64] ;  /* 0x00000004120d7981 */ /* 0x000f62000c2e1900 */
[----:B01----:R-:W-:-:S05]  /*01b0*/  IMAD.WIDE R2, R0, 0x4, R2 ;  /* 0x0000000400027825 */ /* 0x003fca00078e0202 */
[----:B------:R-:W4:Y:S01]  /*01c0*/  LDG.E R15, desc[UR4][R2.64] ;  /* 0x00000004020f7981 */ /* 0x000f22000c1e1900 */
[----:B------:R-:W-:-:S04]  /*01d0*/  IMAD.WIDE R8, R7, 0x4, R8 ;  /* 0x0000000407087825 */ /* 0x000fc800078e0208 */
[----:B------:R-:W-:Y:S02]  /*01e0*/  IMAD.WIDE R4, R7, 0x4, R4 ;  /* 0x0000000407047825 */ /* 0x000fe400078e0204 */
[----:B------:R0:W5:Y:S04]  /*01f0*/  LDG.E.EL R8, desc[UR4][R8.64] ;  /* 0x0000000408087981 */ /* 0x000168000c2e1900 */
[----:B------:R1:W5:Y:S01]  /*0200*/  LDG.E.EL R7, desc[UR4][R4.64] ;  /* 0x0000000404077981 */ /* 0x000362000c2e1900 */
[----:B---3--:R-:W-:-:S06]  /*0210*/  IMAD.WIDE R10, R0, 0x4, R10 ;  /* 0x00000004000a7825 */ /* 0x008fcc00078e020a */
[----:B------:R-:W3:Y:S01]  /*0220*/  LDG.E R10, desc[UR4][R10.64] ;  /* 0x000000040a0a7981 */ /* 0x000ee2000c1e1900 */
[----:B0-----:R-:W-:Y:S01]  /*0230*/  HFMA2.MMA R9, -RZ, RZ, 1.625, 0 ;  /* 0x3e800000ff097435 */ /* 0x001fe200000001ff */
[----:B-1----:R-:W0:Y:S02]  /*0240*/  LDC.64 R4, c[0x0][0x248] ;  /* 0x00009200ff047b82 */ /* 0x002e240000000a00 */
[----:B0-----:R-:W-:-:S04]  /*0250*/  IMAD.WIDE R4, R0, 0x4, R4 ;  /* 0x0000000400047825 */ /* 0x001fc800078e0204 */
[----:B--2---:R-:W-:-:S04]  /*0260*/  FADD R6, R6, 9.9999997473787516356e-06 ;  /* 0x3727c5ac06067421 */ /* 0x004fc80000000000 */
[----:B------:R-:W0:Y:S02]  /*0270*/  MUFU.SQRT R14, R6 ;  /* 0x00000006000e7308 */ /* 0x000e240000002000 */
[C---:B0-----:R-:W-:Y:S02]  /*0280*/  FSETP.GT.AND P0, PT, R14.reuse, 8.50705917302346158658e+37, PT ;  /* 0x7e8000000e00780b */ /* 0x041fe40003f04000 */
[----:B------:R-:W-:-:S11]  /*0290*/  FSETP.GEU.AND P1, PT, R14, 1.175494350822287508e-38, PT ;  /* 0x008000000e00780b */ /* 0x000fd60003f2e000 */
[----:B------:R-:W-:-:S04]  /*02a0*/  @P0 FMUL R14, R14, 0.25 ;  /* 0x3e8000000e0e0820 */ /* 0x000fc80000400000 */
[----:B------:R-:W-:-:S06]  /*02b0*/  @!P1 FMUL R14, R14, 16777216 ;  /* 0x4b8000000e0e9820 */ /* 0x000fcc0000400000 */
[----:B------:R-:W0:Y:S01]  /*02c0*/  MUFU.RCP R14, R14 ;  /* 0x0000000e000e7308 */ /* 0x000e220000001000 */
[----:B------:R-:W-:Y:S01]  /*02d0*/  FSEL R9, R9, 1, P0 ;  /* 0x3f80000009097808 */ /* 0x000fe20000000000 */
[----:B----4-:R-:W-:-:S04]  /*02e0*/  FADD R12, R15, R12 ;  /* 0x0000000c0f0c7221 */ /* 0x010fc80000000000 */
[----:B------:R-:W-:Y:S01]  /*02f0*/  @!P1 FMUL R9, R9, 16777216 ;  /* 0x4b80000009099820 */ /* 0x000fe20000400000 */
[----:B-----5:R-:W-:-:S03]  /*0300*/  FADD R13, -R13, R12 ;  /* 0x0000000c0d0d7221 */ /* 0x020fc60000000100 */
[----:B0-----:R-:W-:-:S04]  /*0310*/  FMUL R6, R14, R9 ;  /* 0x000000090e067220 */ /* 0x001fc80000400000 */
[----:B------:R-:W-:-:S04]  /*0320*/  FMUL R6, R13, R6 ;  /* 0x000000060d067220 */ /* 0x000fc80000400000 */
[----:B------:R-:W-:-:S05]  /*0330*/  FFMA R6, R8, R6, R7 ;  /* 0x0000000608067223 */ /* 0x000fca0000000007 */
[----:B------:R-:W-:-:S04]  /*0340*/  FSETP.GEU.AND P0, PT, R6, RZ, PT ;  /* 0x000000ff0600720b */ /* 0x000fc80003f0e000 */
[----:B------:R-:W-:Y:S01]  /*0350*/  FSEL R7, R6, RZ, P0 ;  /* 0x000000ff06077208 */ /* 0x000fe20000000000 */
[----:B------:R-:W-:Y:S04]  /*0360*/  STG.E desc[UR4][R2.64], R12 ;  /* 0x0000000c02007986 */ /* 0x000fe8000c101904 */
[----:B---3--:R-:W-:-:S05]  /*0370*/  FADD R7, R10, R7 ;  /* 0x000000070a077221 */ /* 0x008fca0000000000 */
[----:B------:R-:W-:Y:S01]  /*0380*/  STG.E desc[UR4][R4.64], R7 ;  /* 0x0000000704007986 */ /* 0x000fe2000c101904 */
[----:B------:R-:W-:Y:S05]  /*0390*/  EXIT ;  /* 0x000000000000794d */ /* 0x000fea0003800000 */
.L_x_0:
[----:B------:R-:W-:-:S00]  /*03a0*/  BRA `(.L_x_0) ;  /* 0xfffffffc00fc7947 */ /* 0x000fc0000383ffff */
[----:B------:R-:W-:-:S00]  /*03b0*/  NOP ;  /* 0x0000000000007918 */ /* 0x000fc00000000000 */
        /* <DEDUP_REMOVED lines=12> */
.L_x_1:


//--------------------- .nv.global.init           --------------------------
	.section	.nv.global.init,"aw",@progbits
.nv.global.init:
	.type		_$_str,@object
	.size		_$_str,(_$_str_$_2 - _$_str)
_$_str:
        /*0000*/ 	.byte	0x5f, 0x5f, 0x43, 0x55, 0x44, 0x41, 0x5f, 0x46, 0x54, 0x5a, 0x00
	.type		_$_str_$_2,@object
	.size		_$_str_$_2,(.L_1 - _$_str_$_2)
_$_str_$_2:
        /*000b*/ 	.byte	0x5f, 0x5f, 0x43, 0x55, 0x44, 0x41, 0x5f, 0x50, 0x52, 0x45, 0x43, 0x5f, 0x53, 0x51, 0x52, 0x54
        /*001b*/ 	.byte	0x00
.L_1:


//--------------------- .nv.constant0.triton_poi_fused__native_batch_norm_legit_no_training_add_convolution_relu_93 --------------------------
	.section	.nv.constant0.triton_poi_fused__native_batch_norm_legit_no_training_add_convolution_relu_93,"a",@progbits
	.sectionflags	@""
	.align	4
.nv.constant0.triton_poi_fused__native_batch_norm_legit_no_training_add_convolution_relu_93:
	.zero		596
